//
// Generated by NVIDIA NVVM Compiler
//
// Compiler Build ID: CL-36424714
// Cuda compilation tools, release 13.0, V13.0.88
// Based on NVVM 20.0.0
//

.version 9.0
.target sm_100
.address_size 64

	// .globl	_ZN3cub18CUB_300001_SM_10006detail11EmptyKernelIvEEvv
.global .align 1 .b8 _ZN40_INTERNAL_a08732d8_4_k_cu_af2d6807_297444cuda3std3__45__cpo5beginE[1];
.global .align 1 .b8 _ZN40_INTERNAL_a08732d8_4_k_cu_af2d6807_297444cuda3std3__45__cpo3endE[1];
.global .align 1 .b8 _ZN40_INTERNAL_a08732d8_4_k_cu_af2d6807_297444cuda3std3__45__cpo6cbeginE[1];
.global .align 1 .b8 _ZN40_INTERNAL_a08732d8_4_k_cu_af2d6807_297444cuda3std3__45__cpo4cendE[1];
.global .align 1 .b8 _ZN40_INTERNAL_a08732d8_4_k_cu_af2d6807_297444cuda3std3__45__cpo6rbeginE[1];
.global .align 1 .b8 _ZN40_INTERNAL_a08732d8_4_k_cu_af2d6807_297444cuda3std3__45__cpo4rendE[1];
.global .align 1 .b8 _ZN40_INTERNAL_a08732d8_4_k_cu_af2d6807_297444cuda3std3__45__cpo7crbeginE[1];
.global .align 1 .b8 _ZN40_INTERNAL_a08732d8_4_k_cu_af2d6807_297444cuda3std3__45__cpo5crendE[1];
.global .align 1 .b8 _ZN40_INTERNAL_a08732d8_4_k_cu_af2d6807_297444cuda3std3__442_GLOBAL__N__a08732d8_4_k_cu_af2d6807_297446ignoreE[1];
.global .align 1 .b8 _ZN40_INTERNAL_a08732d8_4_k_cu_af2d6807_297444cuda3std3__419piecewise_constructE[1];
.global .align 1 .b8 _ZN40_INTERNAL_a08732d8_4_k_cu_af2d6807_297444cuda3std3__48in_placeE[1];
.global .align 1 .b8 _ZN40_INTERNAL_a08732d8_4_k_cu_af2d6807_297444cuda3std3__420unreachable_sentinelE[1];
.global .align 1 .b8 _ZN40_INTERNAL_a08732d8_4_k_cu_af2d6807_297444cuda3std3__47nulloptE[1];
.global .align 1 .b8 _ZN40_INTERNAL_a08732d8_4_k_cu_af2d6807_297444cuda3std3__48unexpectE[1];
.global .align 1 .b8 _ZN40_INTERNAL_a08732d8_4_k_cu_af2d6807_297444cuda3std6ranges3__45__cpo4swapE[1];
.global .align 1 .b8 _ZN40_INTERNAL_a08732d8_4_k_cu_af2d6807_297444cuda3std6ranges3__45__cpo9iter_moveE[1];
.global .align 1 .b8 _ZN40_INTERNAL_a08732d8_4_k_cu_af2d6807_297444cuda3std6ranges3__45__cpo5beginE[1];
.global .align 1 .b8 _ZN40_INTERNAL_a08732d8_4_k_cu_af2d6807_297444cuda3std6ranges3__45__cpo3endE[1];
.global .align 1 .b8 _ZN40_INTERNAL_a08732d8_4_k_cu_af2d6807_297444cuda3std6ranges3__45__cpo6cbeginE[1];
.global .align 1 .b8 _ZN40_INTERNAL_a08732d8_4_k_cu_af2d6807_297444cuda3std6ranges3__45__cpo4cendE[1];
.global .align 1 .b8 _ZN40_INTERNAL_a08732d8_4_k_cu_af2d6807_297444cuda3std6ranges3__45__cpo7advanceE[1];
.global .align 1 .b8 _ZN40_INTERNAL_a08732d8_4_k_cu_af2d6807_297444cuda3std6ranges3__45__cpo9iter_swapE[1];
.global .align 1 .b8 _ZN40_INTERNAL_a08732d8_4_k_cu_af2d6807_297444cuda3std6ranges3__45__cpo4nextE[1];
.global .align 1 .b8 _ZN40_INTERNAL_a08732d8_4_k_cu_af2d6807_297444cuda3std6ranges3__45__cpo4prevE[1];
.global .align 1 .b8 _ZN40_INTERNAL_a08732d8_4_k_cu_af2d6807_297444cuda3std6ranges3__45__cpo4dataE[1];
.global .align 1 .b8 _ZN40_INTERNAL_a08732d8_4_k_cu_af2d6807_297444cuda3std6ranges3__45__cpo5cdataE[1];
.global .align 1 .b8 _ZN40_INTERNAL_a08732d8_4_k_cu_af2d6807_297444cuda3std6ranges3__45__cpo4sizeE[1];
.global .align 1 .b8 _ZN40_INTERNAL_a08732d8_4_k_cu_af2d6807_297444cuda3std6ranges3__45__cpo5ssizeE[1];
.global .align 1 .b8 _ZN40_INTERNAL_a08732d8_4_k_cu_af2d6807_297444cuda3std6ranges3__45__cpo8distanceE[1];
.global .align 1 .b8 _ZN40_INTERNAL_a08732d8_4_k_cu_af2d6807_297446thrust24THRUST_300001_SM_1000_NS8cuda_cub3parE[1];
.global .align 1 .b8 _ZN40_INTERNAL_a08732d8_4_k_cu_af2d6807_297446thrust24THRUST_300001_SM_1000_NS8cuda_cub10par_nosyncE[1];
.global .align 1 .b8 _ZN40_INTERNAL_a08732d8_4_k_cu_af2d6807_297446thrust24THRUST_300001_SM_1000_NS6system6detail10sequential3seqE[1];
.global .align 1 .b8 _ZN40_INTERNAL_a08732d8_4_k_cu_af2d6807_297446thrust24THRUST_300001_SM_1000_NS6system3cpp3parE[1];
.global .align 1 .b8 _ZN40_INTERNAL_a08732d8_4_k_cu_af2d6807_297446thrust24THRUST_300001_SM_1000_NS12placeholders2_1E[1];
.global .align 1 .b8 _ZN40_INTERNAL_a08732d8_4_k_cu_af2d6807_297446thrust24THRUST_300001_SM_1000_NS12placeholders2_2E[1];
.global .align 1 .b8 _ZN40_INTERNAL_a08732d8_4_k_cu_af2d6807_297446thrust24THRUST_300001_SM_1000_NS12placeholders2_3E[1];
.global .align 1 .b8 _ZN40_INTERNAL_a08732d8_4_k_cu_af2d6807_297446thrust24THRUST_300001_SM_1000_NS12placeholders2_4E[1];
.global .align 1 .b8 _ZN40_INTERNAL_a08732d8_4_k_cu_af2d6807_297446thrust24THRUST_300001_SM_1000_NS12placeholders2_5E[1];
.global .align 1 .b8 _ZN40_INTERNAL_a08732d8_4_k_cu_af2d6807_297446thrust24THRUST_300001_SM_1000_NS12placeholders2_6E[1];
.global .align 1 .b8 _ZN40_INTERNAL_a08732d8_4_k_cu_af2d6807_297446thrust24THRUST_300001_SM_1000_NS12placeholders2_7E[1];
.global .align 1 .b8 _ZN40_INTERNAL_a08732d8_4_k_cu_af2d6807_297446thrust24THRUST_300001_SM_1000_NS12placeholders2_8E[1];
.global .align 1 .b8 _ZN40_INTERNAL_a08732d8_4_k_cu_af2d6807_297446thrust24THRUST_300001_SM_1000_NS12placeholders2_9E[1];
.global .align 1 .b8 _ZN40_INTERNAL_a08732d8_4_k_cu_af2d6807_297446thrust24THRUST_300001_SM_1000_NS12placeholders3_10E[1];
.global .align 1 .b8 _ZN40_INTERNAL_a08732d8_4_k_cu_af2d6807_297446thrust24THRUST_300001_SM_1000_NS3seqE[1];
.global .align 1 .b8 _ZN40_INTERNAL_a08732d8_4_k_cu_af2d6807_297446thrust24THRUST_300001_SM_1000_NS6deviceE[1];

.visible .entry _ZN3cub18CUB_300001_SM_10006detail11EmptyKernelIvEEvv()
{


	ret;

}


// ===== COMPILED SASS (sm_100) =====

	.target	sm_100

	.elftype	@"ET_EXEC"


//--------------------- .note.nv.tkinfo           --------------------------
	.section	.note.nv.tkinfo,"",@"SHT_NOTE"
	.sectionflags	@"SHF_NOTE_NV_TKINFO"
	.tkinfo
        /*0018*/ 	.word	0x00000002
        /*0030*/ 	.string	""
        /*0030*/ 	.string	"ptxas"
        /*0030*/ 	.string	"Cuda compilation tools, release 13.0, V13.0.88"
        /*0030*/ 	.string	"Build cuda_13.0.r13.0/compiler.36424714_0"
        /*0030*/ 	.string	"-arch sm_100 -m 64 "



//--------------------- .note.nv.cuinfo           --------------------------
	.section	.note.nv.cuinfo,"",@"SHT_NOTE"
	.sectionflags	@"SHF_NOTE_NV_CUINFO"
        /*0018*/ 	.short	0x0002
        /*001a*/ 	.short	0x0064
        /*001c*/ 	.short	0x0082
	.zero		2


//--------------------- .nv.info                  --------------------------
	.section	.nv.info,"",@"SHT_CUDA_INFO"
	.align	4


	//----- nvinfo : EIATTR_REGCOUNT
	.align		4
        /*0000*/ 	.byte	0x04, 0x2f
        /*0002*/ 	.short	(.L_46 - .L_45)
	.align		4
.L_45:
        /*0004*/ 	.word	index@(_ZN3cub18CUB_300001_SM_10006detail11EmptyKernelIvEEvv)
        /*0008*/ 	.word	0x00000004


	//----- nvinfo : EIATTR_FRAME_SIZE
	.align		4
.L_46:
        /*000c*/ 	.byte	0x04, 0x11
        /*000e*/ 	.short	(.L_48 - .L_47)
	.align		4
.L_47:
        /*0010*/ 	.word	index@(_ZN3cub18CUB_300001_SM_10006detail11EmptyKernelIvEEvv)
        /*0014*/ 	.word	0x00000000


	//----- nvinfo : EIATTR_MIN_STACK_SIZE
	.align		4
.L_48:
        /*0018*/ 	.byte	0x04, 0x12
        /*001a*/ 	.short	(.L_50 - .L_49)
	.align		4
.L_49:
        /*001c*/ 	.word	index@(_ZN3cub18CUB_300001_SM_10006detail11EmptyKernelIvEEvv)
        /*0020*/ 	.word	0x00000000
.L_50:


//--------------------- .nv.compat                --------------------------
	.section	.nv.compat,"",@"SHT_CUDA_COMPAT_INFO"
	.align	4
        /*0000*/ 	.byte	0x02, 0x09, 0x00, 0x00, 0x02, 0x02, 0x01, 0x00, 0x02, 0x05, 0x05, 0x00, 0x03, 0x07, 0x01, 0x01
        /*0010*/ 	.byte	0x02, 0x03, 0x00, 0x00, 0x02, 0x06, 0x01, 0x00, 0x04, 0x0b, 0x08, 0x00, 0x09, 0x00, 0x00, 0x00
        /*0020*/ 	.byte	0x00, 0x00, 0x00, 0x00


//--------------------- .nv.info._ZN3cub18CUB_300001_SM_10006detail11EmptyKernelIvEEvv --------------------------
	.section	.nv.info._ZN3cub18CUB_300001_SM_10006detail11EmptyKernelIvEEvv,"",@"SHT_CUDA_INFO"
	.sectionflags	@""
	.align	4


	//----- nvinfo : EIATTR_CUDA_API_VERSION
	.align		4
        /*0000*/ 	.byte	0x04, 0x37
        /*0002*/ 	.short	(.L_52 - .L_51)
.L_51:
        /*0004*/ 	.word	0x00000082


	//----- nvinfo : EIATTR_SPARSE_MMA_MASK
	.align		4
.L_52:
        /*0008*/ 	.byte	0x03, 0x50
        /*000a*/ 	.short	0x0000


	//----- nvinfo : EIATTR_MAXREG_COUNT
	.align		4
        /*000c*/ 	.byte	0x03, 0x1b
        /*000e*/ 	.short	0x00ff


	//----- nvinfo : EIATTR_MERCURY_ISA_VERSION
	.align		4
        /*0010*/ 	.byte	0x03, 0x5f
        /*0012*/ 	.short	0x0101


	//----- nvinfo : EIATTR_VRC_CTA_INIT_COUNT
	.align		4
        /*0014*/ 	.byte	0x02, 0x4a
	.zero		1
	.zero		1


	//----- nvinfo : EIATTR_EXIT_INSTR_OFFSETS
	.align		4
        /*0018*/ 	.byte	0x04, 0x1c
        /*001a*/ 	.short	(.L_54 - .L_53)


	//   ....[0]....
.L_53:
        /*001c*/ 	.word	0x00000010


	//----- nvinfo : EIATTR_SW_WAR
	.align		4
.L_54:
        /*0020*/ 	.byte	0x04, 0x36
        /*0022*/ 	.short	(.L_56 - .L_55)
.L_55:
        /*0024*/ 	.word	0x00000008
.L_56:


//--------------------- .nv.callgraph             --------------------------
	.section	.nv.callgraph,"",@"SHT_CUDA_CALLGRAPH"
	.align	4
	.sectionentsize	8
	.align		4
        /*0000*/ 	.word	0x00000000
	.align		4
        /*0004*/ 	.word	0xffffffff
	.align		4
        /*0008*/ 	.word	0x00000000
	.align		4
        /*000c*/ 	.word	0xfffffffe
	.align		4
        /*0010*/ 	.word	0x00000000
	.align		4
        /*0014*/ 	.word	0xfffffffd
	.align		4
        /*0018*/ 	.word	0x00000000
	.align		4
        /*001c*/ 	.word	0xfffffffc


//--------------------- .nv.constant4             --------------------------
	.section	.nv.constant4,"a",@progbits
	.align	8
	.align		8
.nv.constant4:
        /*0000*/ 	.dword	_ZN40_INTERNAL_a08732d8_4_k_cu_af2d6807_301544cuda3std3__45__cpo5beginE
	.align		8
        /*0008*/ 	.dword	_ZN40_INTERNAL_a08732d8_4_k_cu_af2d6807_301544cuda3std3__45__cpo3endE
	.align		8
        /*0010*/ 	.dword	_ZN40_INTERNAL_a08732d8_4_k_cu_af2d6807_301544cuda3std3__45__cpo6cbeginE
	.align		8
        /*0018*/ 	.dword	_ZN40_INTERNAL_a08732d8_4_k_cu_af2d6807_301544cuda3std3__45__cpo4cendE
	.align		8
        /*0020*/ 	.dword	_ZN40_INTERNAL_a08732d8_4_k_cu_af2d6807_301544cuda3std3__45__cpo6rbeginE
	.align		8
        /*0028*/ 	.dword	_ZN40_INTERNAL_a08732d8_4_k_cu_af2d6807_301544cuda3std3__45__cpo4rendE
	.align		8
        /*0030*/ 	.dword	_ZN40_INTERNAL_a08732d8_4_k_cu_af2d6807_301544cuda3std3__45__cpo7crbeginE
	.align		8
        /*0038*/ 	.dword	_ZN40_INTERNAL_a08732d8_4_k_cu_af2d6807_301544cuda3std3__45__cpo5crendE
	.align		8
        /*0040*/ 	.dword	_ZN40_INTERNAL_a08732d8_4_k_cu_af2d6807_301544cuda3std3__442_GLOBAL__N__a08732d8_4_k_cu_af2d6807_301546ignoreE
	.align		8
        /*0048*/ 	.dword	_ZN40_INTERNAL_a08732d8_4_k_cu_af2d6807_301544cuda3std3__419piecewise_constructE
	.align		8
        /*0050*/ 	.dword	_ZN40_INTERNAL_a08732d8_4_k_cu_af2d6807_301544cuda3std3__48in_placeE
	.align		8
        /*0058*/ 	.dword	_ZN40_INTERNAL_a08732d8_4_k_cu_af2d6807_301544cuda3std3__420unreachable_sentinelE
	.align		8
        /*0060*/ 	.dword	_ZN40_INTERNAL_a08732d8_4_k_cu_af2d6807_301544cuda3std3__47nulloptE
	.align		8
        /*0068*/ 	.dword	_ZN40_INTERNAL_a08732d8_4_k_cu_af2d6807_301544cuda3std3__48unexpectE
	.align		8
        /*0070*/ 	.dword	_ZN40_INTERNAL_a08732d8_4_k_cu_af2d6807_301544cuda3std6ranges3__45__cpo4swapE
	.align		8
        /*0078*/ 	.dword	_ZN40_INTERNAL_a08732d8_4_k_cu_af2d6807_301544cuda3std6ranges3__45__cpo9iter_moveE
	.align		8
        /*0080*/ 	.dword	_ZN40_INTERNAL_a08732d8_4_k_cu_af2d6807_301544cuda3std6ranges3__45__cpo5beginE
	.align		8
        /*0088*/ 	.dword	_ZN40_INTERNAL_a08732d8_4_k_cu_af2d6807_301544cuda3std6ranges3__45__cpo3endE
	.align		8
        /*0090*/ 	.dword	_ZN40_INTERNAL_a08732d8_4_k_cu_af2d6807_301544cuda3std6ranges3__45__cpo6cbeginE
	.align		8
        /*0098*/ 	.dword	_ZN40_INTERNAL_a08732d8_4_k_cu_af2d6807_301544cuda3std6ranges3__45__cpo4cendE
	.align		8
        /*00a0*/ 	.dword	_ZN40_INTERNAL_a08732d8_4_k_cu_af2d6807_301544cuda3std6ranges3__45__cpo7advanceE
	.align		8
        /*00a8*/ 	.dword	_ZN40_INTERNAL_a08732d8_4_k_cu_af2d6807_301544cuda3std6ranges3__45__cpo9iter_swapE
	.align		8
        /*00b0*/ 	.dword	_ZN40_INTERNAL_a08732d8_4_k_cu_af2d6807_301544cuda3std6ranges3__45__cpo4nextE
	.align		8
        /*00b8*/ 	.dword	_ZN40_INTERNAL_a08732d8_4_k_cu_af2d6807_301544cuda3std6ranges3__45__cpo4prevE
	.align		8
        /*00c0*/ 	.dword	_ZN40_INTERNAL_a08732d8_4_k_cu_af2d6807_301544cuda3std6ranges3__45__cpo4dataE
	.align		8
        /*00c8*/ 	.dword	_ZN40_INTERNAL_a08732d8_4_k_cu_af2d6807_301544cuda3std6ranges3__45__cpo5cdataE
	.align		8
        /*00d0*/ 	.dword	_ZN40_INTERNAL_a08732d8_4_k_cu_af2d6807_301544cuda3std6ranges3__45__cpo4sizeE
	.align		8
        /*00d8*/ 	.dword	_ZN40_INTERNAL_a08732d8_4_k_cu_af2d6807_301544cuda3std6ranges3__45__cpo5ssizeE
	.align		8
        /*00e0*/ 	.dword	_ZN40_INTERNAL_a08732d8_4_k_cu_af2d6807_301544cuda3std6ranges3__45__cpo8distanceE
	.align		8
        /*00e8*/ 	.dword	_ZN40_INTERNAL_a08732d8_4_k_cu_af2d6807_301546thrust24THRUST_300001_SM_1000_NS8cuda_cub3parE
	.align		8
        /*00f0*/ 	.dword	_ZN40_INTERNAL_a08732d8_4_k_cu_af2d6807_301546thrust24THRUST_300001_SM_1000_NS8cuda_cub10par_nosyncE
	.align		8
        /*00f8*/ 	.dword	_ZN40_INTERNAL_a08732d8_4_k_cu_af2d6807_301546thrust24THRUST_300001_SM_1000_NS6system6detail10sequential3seqE
	.align		8
        /*0100*/ 	.dword	_ZN40_INTERNAL_a08732d8_4_k_cu_af2d6807_301546thrust24THRUST_300001_SM_1000_NS6system3cpp3parE
	.align		8
        /*0108*/ 	.dword	_ZN40_INTERNAL_a08732d8_4_k_cu_af2d6807_301546thrust24THRUST_300001_SM_1000_NS12placeholders2_1E
	.align		8
        /*0110*/ 	.dword	_ZN40_INTERNAL_a08732d8_4_k_cu_af2d6807_301546thrust24THRUST_300001_SM_1000_NS12placeholders2_2E
	.align		8
        /*0118*/ 	.dword	_ZN40_INTERNAL_a08732d8_4_k_cu_af2d6807_301546thrust24THRUST_300001_SM_1000_NS12placeholders2_3E
	.align		8
        /*0120*/ 	.dword	_ZN40_INTERNAL_a08732d8_4_k_cu_af2d6807_301546thrust24THRUST_300001_SM_1000_NS12placeholders2_4E
	.align		8
        /*0128*/ 	.dword	_ZN40_INTERNAL_a08732d8_4_k_cu_af2d6807_301546thrust24THRUST_300001_SM_1000_NS12placeholders2_5E
	.align		8
        /*0130*/ 	.dword	_ZN40_INTERNAL_a08732d8_4_k_cu_af2d6807_301546thrust24THRUST_300001_SM_1000_NS12placeholders2_6E
	.align		8
        /*0138*/ 	.dword	_ZN40_INTERNAL_a08732d8_4_k_cu_af2d6807_301546thrust24THRUST_300001_SM_1000_NS12placeholders2_7E
	.align		8
        /*0140*/ 	.dword	_ZN40_INTERNAL_a08732d8_4_k_cu_af2d6807_301546thrust24THRUST_300001_SM_1000_NS12placeholders2_8E
	.align		8
        /*0148*/ 	.dword	_ZN40_INTERNAL_a08732d8_4_k_cu_af2d6807_301546thrust24THRUST_300001_SM_1000_NS12placeholders2_9E
	.align		8
        /*0150*/ 	.dword	_ZN40_INTERNAL_a08732d8_4_k_cu_af2d6807_301546thrust24THRUST_300001_SM_1000_NS12placeholders3_10E
	.align		8
        /*0158*/ 	.dword	_ZN40_INTERNAL_a08732d8_4_k_cu_af2d6807_301546thrust24THRUST_300001_SM_1000_NS3seqE
	.align		8
        /*0160*/ 	.dword	_ZN40_INTERNAL_a08732d8_4_k_cu_af2d6807_301546thrust24THRUST_300001_SM_1000_NS6deviceE


//--------------------- .text._ZN3cub18CUB_300001_SM_10006detail11EmptyKernelIvEEvv --------------------------
	.section	.text._ZN3cub18CUB_300001_SM_10006detail11EmptyKernelIvEEvv,"ax",@progbits
	.align	128
        .global         _ZN3cub18CUB_300001_SM_10006detail11EmptyKernelIvEEvv
        .type           _ZN3cub18CUB_300001_SM_10006detail11EmptyKernelIvEEvv,@function
        .size           _ZN3cub18CUB_300001_SM_10006detail11EmptyKernelIvEEvv,(.L_x_1 - _ZN3cub18CUB_300001_SM_10006detail11EmptyKernelIvEEvv)
        .other          _ZN3cub18CUB_300001_SM_10006detail11EmptyKernelIvEEvv,@"STO_CUDA_ENTRY STV_DEFAULT"
_ZN3cub18CUB_300001_SM_10006detail11EmptyKernelIvEEvv:
.text._ZN3cub18CUB_300001_SM_10006detail11EmptyKernelIvEEvv:
[----:B------:R-:W-:Y:S01]  /*0000*/  LDC R1, c[0x0][0x37c] ;  /* 0x0000df00ff017b82 */ /* 0x000fe20000000800 */
[----:B------:R-:W-:Y:S05]  /*0010*/  EXIT ;  /* 0x000000000000794d */ /* 0x000fea0003800000 */
.L_x_0:
[----:B------:R-:W-:-:S00]  /*0020*/  BRA `(.L_x_0) ;  /* 0xfffffffc00fc7947 */ /* 0x000fc0000383ffff */
[----:B------:R-:W-:-:S00]  /*0030*/  NOP ;  /* 0x0000000000007918 */ /* 0x000fc00000000000 */
        /* <DEDUP_REMOVED lines=12> */
.L_x_1:


//--------------------- .nv.shared.reserved.0     --------------------------
	.section	.nv.shared.reserved.0,"aw",@nobits
	.weak		__nv_reservedSMEM_offset_0_alias
	.size		__nv_reservedSMEM_offset_0_alias, 0, 64
	.other		__nv_reservedSMEM_offset_0_alias,@"STO_CUDA_RESERVED_SHARED STV_DEFAULT"
__nv_reservedSMEM_offset_0_alias:
	.zero		0
	.zero		64


//--------------------- .nv.global                --------------------------
	.section	.nv.global,"aw",@nobits
.nv.global:
	.type		_ZN40_INTERNAL_a08732d8_4_k_cu_af2d6807_301546thrust24THRUST_300001_SM_1000_NS12placeholders2_8E,@object
	.size		_ZN40_INTERNAL_a08732d8_4_k_cu_af2d6807_301546thrust24THRUST_300001_SM_1000_NS12placeholders2_8E,(_ZN40_INTERNAL_a08732d8_4_k_cu_af2d6807_301544cuda3std3__442_GLOBAL__N__a08732d8_4_k_cu_af2d6807_301546ignoreE - _ZN40_INTERNAL_a08732d8_4_k_cu_af2d6807_301546thrust24THRUST_300001_SM_1000_NS12placeholders2_8E)
_ZN40_INTERNAL_a08732d8_4_k_cu_af2d6807_301546thrust24THRUST_300001_SM_1000_NS12placeholders2_8E:
	.zero		1
	.type		_ZN40_INTERNAL_a08732d8_4_k_cu_af2d6807_301544cuda3std3__442_GLOBAL__N__a08732d8_4_k_cu_af2d6807_301546ignoreE,@object
	.size		_ZN40_INTERNAL_a08732d8_4_k_cu_af2d6807_301544cuda3std3__442_GLOBAL__N__a08732d8_4_k_cu_af2d6807_301546ignoreE,(_ZN40_INTERNAL_a08732d8_4_k_cu_af2d6807_301544cuda3std6ranges3__45__cpo4dataE - _ZN40_INTERNAL_a08732d8_4_k_cu_af2d6807_301544cuda3std3__442_GLOBAL__N__a08732d8_4_k_cu_af2d6807_301546ignoreE)
_ZN40_INTERNAL_a08732d8_4_k_cu_af2d6807_301544cuda3std3__442_GLOBAL__N__a08732d8_4_k_cu_af2d6807_301546ignoreE:
	.zero		1
	.type		_ZN40_INTERNAL_a08732d8_4_k_cu_af2d6807_301544cuda3std6ranges3__45__cpo4dataE,@object
	.size		_ZN40_INTERNAL_a08732d8_4_k_cu_af2d6807_301544cuda3std6ranges3__45__cpo4dataE,(_ZN40_INTERNAL_a08732d8_4_k_cu_af2d6807_301546thrust24THRUST_300001_SM_1000_NS6system3cpp3parE - _ZN40_INTERNAL_a08732d8_4_k_cu_af2d6807_301544cuda3std6ranges3__45__cpo4dataE)
_ZN40_INTERNAL_a08732d8_4_k_cu_af2d6807_301544cuda3std6ranges3__45__cpo4dataE:
	.zero		1
	.type		_ZN40_INTERNAL_a08732d8_4_k_cu_af2d6807_301546thrust24THRUST_300001_SM_1000_NS6system3cpp3parE,@object
	.size		_ZN40_INTERNAL_a08732d8_4_k_cu_af2d6807_301546thrust24THRUST_300001_SM_1000_NS6system3cpp3parE,(_ZN40_INTERNAL_a08732d8_4_k_cu_af2d6807_301544cuda3std3__45__cpo5beginE - _ZN40_INTERNAL_a08732d8_4_k_cu_af2d6807_301546thrust24THRUST_300001_SM_1000_NS6system3cpp3parE)
_ZN40_INTERNAL_a08732d8_4_k_cu_af2d6807_301546thrust24THRUST_300001_SM_1000_NS6system3cpp3parE:
	.zero		1
	.type		_ZN40_INTERNAL_a08732d8_4_k_cu_af2d6807_301544cuda3std3__45__cpo5beginE,@object
	.size		_ZN40_INTERNAL_a08732d8_4_k_cu_af2d6807_301544cuda3std3__45__cpo5beginE,(_ZN40_INTERNAL_a08732d8_4_k_cu_af2d6807_301544cuda3std6ranges3__45__cpo5beginE - _ZN40_INTERNAL_a08732d8_4_k_cu_af2d6807_301544cuda3std3__45__cpo5beginE)
_ZN40_INTERNAL_a08732d8_4_k_cu_af2d6807_301544cuda3std3__45__cpo5beginE:
	.zero		1
	.type		_ZN40_INTERNAL_a08732d8_4_k_cu_af2d6807_301544cuda3std6ranges3__45__cpo5beginE,@object
	.size		_ZN40_INTERNAL_a08732d8_4_k_cu_af2d6807_301544cuda3std6ranges3__45__cpo5beginE,(_ZN40_INTERNAL_a08732d8_4_k_cu_af2d6807_301546thrust24THRUST_300001_SM_1000_NS6deviceE - _ZN40_INTERNAL_a08732d8_4_k_cu_af2d6807_301544cuda3std6ranges3__45__cpo5beginE)
_ZN40_INTERNAL_a08732d8_4_k_cu_af2d6807_301544cuda3std6ranges3__45__cpo5beginE:
	.zero		1
	.type		_ZN40_INTERNAL_a08732d8_4_k_cu_af2d6807_301546thrust24THRUST_300001_SM_1000_NS6deviceE,@object
	.size		_ZN40_INTERNAL_a08732d8_4_k_cu_af2d6807_301546thrust24THRUST_300001_SM_1000_NS6deviceE,(_ZN40_INTERNAL_a08732d8_4_k_cu_af2d6807_301544cuda3std3__47nulloptE - _ZN40_INTERNAL_a08732d8_4_k_cu_af2d6807_301546thrust24THRUST_300001_SM_1000_NS6deviceE)
_ZN40_INTERNAL_a08732d8_4_k_cu_af2d6807_301546thrust24THRUST_300001_SM_1000_NS6deviceE:
	.zero		1
	.type		_ZN40_INTERNAL_a08732d8_4_k_cu_af2d6807_301544cuda3std3__47nulloptE,@object
	.size		_ZN40_INTERNAL_a08732d8_4_k_cu_af2d6807_301544cuda3std3__47nulloptE,(_ZN40_INTERNAL_a08732d8_4_k_cu_af2d6807_301544cuda3std6ranges3__45__cpo8distanceE - _ZN40_INTERNAL_a08732d8_4_k_cu_af2d6807_301544cuda3std3__47nulloptE)
_ZN40_INTERNAL_a08732d8_4_k_cu_af2d6807_301544cuda3std3__47nulloptE:
	.zero		1
	.type		_ZN40_INTERNAL_a08732d8_4_k_cu_af2d6807_301544cuda3std6ranges3__45__cpo8distanceE,@object
	.size		_ZN40_INTERNAL_a08732d8_4_k_cu_af2d6807_301544cuda3std6ranges3__45__cpo8distanceE,(_ZN40_INTERNAL_a08732d8_4_k_cu_af2d6807_301546thrust24THRUST_300001_SM_1000_NS12placeholders2_4E - _ZN40_INTERNAL_a08732d8_4_k_cu_af2d6807_301544cuda3std6ranges3__45__cpo8distanceE)
_ZN40_INTERNAL_a08732d8_4_k_cu_af2d6807_301544cuda3std6ranges3__45__cpo8distanceE:
	.zero		1
	.type		_ZN40_INTERNAL_a08732d8_4_k_cu_af2d6807_301546thrust24THRUST_300001_SM_1000_NS12placeholders2_4E,@object
	.size		_ZN40_INTERNAL_a08732d8_4_k_cu_af2d6807_301546thrust24THRUST_300001_SM_1000_NS12placeholders2_4E,(_ZN40_INTERNAL_a08732d8_4_k_cu_af2d6807_301544cuda3std3__45__cpo6rbeginE - _ZN40_INTERNAL_a08732d8_4_k_cu_af2d6807_301546thrust24THRUST_300001_SM_1000_NS12placeholders2_4E)
_ZN40_INTERNAL_a08732d8_4_k_cu_af2d6807_301546thrust24THRUST_300001_SM_1000_NS12placeholders2_4E:
	.zero		1
	.type		_ZN40_INTERNAL_a08732d8_4_k_cu_af2d6807_301544cuda3std3__45__cpo6rbeginE,@object
	.size		_ZN40_INTERNAL_a08732d8_4_k_cu_af2d6807_301544cuda3std3__45__cpo6rbeginE,(_ZN40_INTERNAL_a08732d8_4_k_cu_af2d6807_301544cuda3std6ranges3__45__cpo7advanceE - _ZN40_INTERNAL_a08732d8_4_k_cu_af2d6807_301544cuda3std3__45__cpo6rbeginE)
_ZN40_INTERNAL_a08732d8_4_k_cu_af2d6807_301544cuda3std3__45__cpo6rbeginE:
	.zero		1
	.type		_ZN40_INTERNAL_a08732d8_4_k_cu_af2d6807_301544cuda3std6ranges3__45__cpo7advanceE,@object
	.size		_ZN40_INTERNAL_a08732d8_4_k_cu_af2d6807_301544cuda3std6ranges3__45__cpo7advanceE,(_ZN40_INTERNAL_a08732d8_4_k_cu_af2d6807_301546thrust24THRUST_300001_SM_1000_NS12placeholders3_10E - _ZN40_INTERNAL_a08732d8_4_k_cu_af2d6807_301544cuda3std6ranges3__45__cpo7advanceE)
_ZN40_INTERNAL_a08732d8_4_k_cu_af2d6807_301544cuda3std6ranges3__45__cpo7advanceE:
	.zero		1
	.type		_ZN40_INTERNAL_a08732d8_4_k_cu_af2d6807_301546thrust24THRUST_300001_SM_1000_NS12placeholders3_10E,@object
	.size		_ZN40_INTERNAL_a08732d8_4_k_cu_af2d6807_301546thrust24THRUST_300001_SM_1000_NS12placeholders3_10E,(_ZN40_INTERNAL_a08732d8_4_k_cu_af2d6807_301544cuda3std3__48in_placeE - _ZN40_INTERNAL_a08732d8_4_k_cu_af2d6807_301546thrust24THRUST_300001_SM_1000_NS12placeholders3_10E)
_ZN40_INTERNAL_a08732d8_4_k_cu_af2d6807_301546thrust24THRUST_300001_SM_1000_NS12placeholders3_10E:
	.zero		1
	.type		_ZN40_INTERNAL_a08732d8_4_k_cu_af2d6807_301544cuda3std3__48in_placeE,@object
	.size		_ZN40_INTERNAL_a08732d8_4_k_cu_af2d6807_301544cuda3std3__48in_placeE,(_ZN40_INTERNAL_a08732d8_4_k_cu_af2d6807_301544cuda3std6ranges3__45__cpo4sizeE - _ZN40_INTERNAL_a08732d8_4_k_cu_af2d6807_301544cuda3std3__48in_placeE)
_ZN40_INTERNAL_a08732d8_4_k_cu_af2d6807_301544cuda3std3__48in_placeE:
	.zero		1
	.type		_ZN40_INTERNAL_a08732d8_4_k_cu_af2d6807_301544cuda3std6ranges3__45__cpo4sizeE,@object
	.size		_ZN40_INTERNAL_a08732d8_4_k_cu_af2d6807_301544cuda3std6ranges3__45__cpo4sizeE,(_ZN40_INTERNAL_a08732d8_4_k_cu_af2d6807_301546thrust24THRUST_300001_SM_1000_NS12placeholders2_2E - _ZN40_INTERNAL_a08732d8_4_k_cu_af2d6807_301544cuda3std6ranges3__45__cpo4sizeE)
_ZN40_INTERNAL_a08732d8_4_k_cu_af2d6807_301544cuda3std6ranges3__45__cpo4sizeE:
	.zero		1
	.type		_ZN40_INTERNAL_a08732d8_4_k_cu_af2d6807_301546thrust24THRUST_300001_SM_1000_NS12placeholders2_2E,@object
	.size		_ZN40_INTERNAL_a08732d8_4_k_cu_af2d6807_301546thrust24THRUST_300001_SM_1000_NS12placeholders2_2E,(_ZN40_INTERNAL_a08732d8_4_k_cu_af2d6807_301544cuda3std3__45__cpo6cbeginE - _ZN40_INTERNAL_a08732d8_4_k_cu_af2d6807_301546thrust24THRUST_300001_SM_1000_NS12placeholders2_2E)
_ZN40_INTERNAL_a08732d8_4_k_cu_af2d6807_301546thrust24THRUST_300001_SM_1000_NS12placeholders2_2E:
	.zero		1
	.type		_ZN40_INTERNAL_a08732d8_4_k_cu_af2d6807_301544cuda3std3__45__cpo6cbeginE,@object
	.size		_ZN40_INTERNAL_a08732d8_4_k_cu_af2d6807_301544cuda3std3__45__cpo6cbeginE,(_ZN40_INTERNAL_a08732d8_4_k_cu_af2d6807_301544cuda3std6ranges3__45__cpo6cbeginE - _ZN40_INTERNAL_a08732d8_4_k_cu_af2d6807_301544cuda3std3__45__cpo6cbeginE)
_ZN40_INTERNAL_a08732d8_4_k_cu_af2d6807_301544cuda3std3__45__cpo6cbeginE:
	.zero		1
	.type		_ZN40_INTERNAL_a08732d8_4_k_cu_af2d6807_301544cuda3std6ranges3__45__cpo6cbeginE,@object
	.size		_ZN40_INTERNAL_a08732d8_4_k_cu_af2d6807_301544cuda3std6ranges3__45__cpo6cbeginE,(_ZN40_INTERNAL_a08732d8_4_k_cu_af2d6807_301546thrust24THRUST_300001_SM_1000_NS12placeholders2_6E - _ZN40_INTERNAL_a08732d8_4_k_cu_af2d6807_301544cuda3std6ranges3__45__cpo6cbeginE)
_ZN40_INTERNAL_a08732d8_4_k_cu_af2d6807_301544cuda3std6ranges3__45__cpo6cbeginE:
	.zero		1
	.type		_ZN40_INTERNAL_a08732d8_4_k_cu_af2d6807_301546thrust24THRUST_300001_SM_1000_NS12placeholders2_6E,@object
	.size		_ZN40_INTERNAL_a08732d8_4_k_cu_af2d6807_301546thrust24THRUST_300001_SM_1000_NS12placeholders2_6E,(_ZN40_INTERNAL_a08732d8_4_k_cu_af2d6807_301544cuda3std3__45__cpo7crbeginE - _ZN40_INTERNAL_a08732d8_4_k_cu_af2d6807_301546thrust24THRUST_300001_SM_1000_NS12placeholders2_6E)
_ZN40_INTERNAL_a08732d8_4_k_cu_af2d6807_301546thrust24THRUST_300001_SM_1000_NS12placeholders2_6E:
	.zero		1
	.type		_ZN40_INTERNAL_a08732d8_4_k_cu_af2d6807_301544cuda3std3__45__cpo7crbeginE,@object
	.size		_ZN40_INTERNAL_a08732d8_4_k_cu_af2d6807_301544cuda3std3__45__cpo7crbeginE,(_ZN40_INTERNAL_a08732d8_4_k_cu_af2d6807_301544cuda3std6ranges3__45__cpo4nextE - _ZN40_INTERNAL_a08732d8_4_k_cu_af2d6807_301544cuda3std3__45__cpo7crbeginE)
_ZN40_INTERNAL_a08732d8_4_k_cu_af2d6807_301544cuda3std3__45__cpo7crbeginE:
	.zero		1
	.type		_ZN40_INTERNAL_a08732d8_4_k_cu_af2d6807_301544cuda3std6ranges3__45__cpo4nextE,@object
	.size		_ZN40_INTERNAL_a08732d8_4_k_cu_af2d6807_301544cuda3std6ranges3__45__cpo4nextE,(_ZN40_INTERNAL_a08732d8_4_k_cu_af2d6807_301544cuda3std6ranges3__45__cpo4swapE - _ZN40_INTERNAL_a08732d8_4_k_cu_af2d6807_301544cuda3std6ranges3__45__cpo4nextE)
_ZN40_INTERNAL_a08732d8_4_k_cu_af2d6807_301544cuda3std6ranges3__45__cpo4nextE:
	.zero		1
	.type		_ZN40_INTERNAL_a08732d8_4_k_cu_af2d6807_301544cuda3std6ranges3__45__cpo4swapE,@object
	.size		_ZN40_INTERNAL_a08732d8_4_k_cu_af2d6807_301544cuda3std6ranges3__45__cpo4swapE,(_ZN40_INTERNAL_a08732d8_4_k_cu_af2d6807_301546thrust24THRUST_300001_SM_1000_NS8cuda_cub10par_nosyncE - _ZN40_INTERNAL_a08732d8_4_k_cu_af2d6807_301544cuda3std6ranges3__45__cpo4swapE)
_ZN40_INTERNAL_a08732d8_4_k_cu_af2d6807_301544cuda3std6ranges3__45__cpo4swapE:
	.zero		1
	.type		_ZN40_INTERNAL_a08732d8_4_k_cu_af2d6807_301546thrust24THRUST_300001_SM_1000_NS8cuda_cub10par_nosyncE,@object
	.size		_ZN40_INTERNAL_a08732d8_4_k_cu_af2d6807_301546thrust24THRUST_300001_SM_1000_NS8cuda_cub10par_nosyncE,(_ZN40_INTERNAL_a08732d8_4_k_cu_af2d6807_301546thrust24THRUST_300001_SM_1000_NS3seqE - _ZN40_INTERNAL_a08732d8_4_k_cu_af2d6807_301546thrust24THRUST_300001_SM_1000_NS8cuda_cub10par_nosyncE)
_ZN40_INTERNAL_a08732d8_4_k_cu_af2d6807_301546thrust24THRUST_300001_SM_1000_NS8cuda_cub10par_nosyncE:
	.zero		1
	.type		_ZN40_INTERNAL_a08732d8_4_k_cu_af2d6807_301546thrust24THRUST_300001_SM_1000_NS3seqE,@object
	.size		_ZN40_INTERNAL_a08732d8_4_k_cu_af2d6807_301546thrust24THRUST_300001_SM_1000_NS3seqE,(_ZN40_INTERNAL_a08732d8_4_k_cu_af2d6807_301544cuda3std3__420unreachable_sentinelE - _ZN40_INTERNAL_a08732d8_4_k_cu_af2d6807_301546thrust24THRUST_300001_SM_1000_NS3seqE)
_ZN40_INTERNAL_a08732d8_4_k_cu_af2d6807_301546thrust24THRUST_300001_SM_1000_NS3seqE:
	.zero		1
	.type		_ZN40_INTERNAL_a08732d8_4_k_cu_af2d6807_301544cuda3std3__420unreachable_sentinelE,@object
	.size		_ZN40_INTERNAL_a08732d8_4_k_cu_af2d6807_301544cuda3std3__420unreachable_sentinelE,(_ZN40_INTERNAL_a08732d8_4_k_cu_af2d6807_301544cuda3std6ranges3__45__cpo5ssizeE - _ZN40_INTERNAL_a08732d8_4_k_cu_af2d6807_301544cuda3std3__420unreachable_sentinelE)
_ZN40_INTERNAL_a08732d8_4_k_cu_af2d6807_301544cuda3std3__420unreachable_sentinelE:
	.zero		1
	.type		_ZN40_INTERNAL_a08732d8_4_k_cu_af2d6807_301544cuda3std6ranges3__45__cpo5ssizeE,@object
	.size		_ZN40_INTERNAL_a08732d8_4_k_cu_af2d6807_301544cuda3std6ranges3__45__cpo5ssizeE,(_ZN40_INTERNAL_a08732d8_4_k_cu_af2d6807_301546thrust24THRUST_300001_SM_1000_NS12placeholders2_3E - _ZN40_INTERNAL_a08732d8_4_k_cu_af2d6807_301544cuda3std6ranges3__45__cpo5ssizeE)
_ZN40_INTERNAL_a08732d8_4_k_cu_af2d6807_301544cuda3std6ranges3__45__cpo5ssizeE:
	.zero		1
	.type		_ZN40_INTERNAL_a08732d8_4_k_cu_af2d6807_301546thrust24THRUST_300001_SM_1000_NS12placeholders2_3E,@object
	.size		_ZN40_INTERNAL_a08732d8_4_k_cu_af2d6807_301546thrust24THRUST_300001_SM_1000_NS12placeholders2_3E,(_ZN40_INTERNAL_a08732d8_4_k_cu_af2d6807_301544cuda3std3__45__cpo4cendE - _ZN40_INTERNAL_a08732d8_4_k_cu_af2d6807_301546thrust24THRUST_300001_SM_1000_NS12placeholders2_3E)
_ZN40_INTERNAL_a08732d8_4_k_cu_af2d6807_301546thrust24THRUST_300001_SM_1000_NS12placeholders2_3E:
	.zero		1
	.type		_ZN40_INTERNAL_a08732d8_4_k_cu_af2d6807_301544cuda3std3__45__cpo4cendE,@object
	.size		_ZN40_INTERNAL_a08732d8_4_k_cu_af2d6807_301544cuda3std3__45__cpo4cendE,(_ZN40_INTERNAL_a08732d8_4_k_cu_af2d6807_301544cuda3std6ranges3__45__cpo4cendE - _ZN40_INTERNAL_a08732d8_4_k_cu_af2d6807_301544cuda3std3__45__cpo4cendE)
_ZN40_INTERNAL_a08732d8_4_k_cu_af2d6807_301544cuda3std3__45__cpo4cendE:
	.zero		1
	.type		_ZN40_INTERNAL_a08732d8_4_k_cu_af2d6807_301544cuda3std6ranges3__45__cpo4cendE,@object
	.size		_ZN40_INTERNAL_a08732d8_4_k_cu_af2d6807_301544cuda3std6ranges3__45__cpo4cendE,(_ZN40_INTERNAL_a08732d8_4_k_cu_af2d6807_301546thrust24THRUST_300001_SM_1000_NS12placeholders2_7E - _ZN40_INTERNAL_a08732d8_4_k_cu_af2d6807_301544cuda3std6ranges3__45__cpo4cendE)
_ZN40_INTERNAL_a08732d8_4_k_cu_af2d6807_301544cuda3std6ranges3__45__cpo4cendE:
	.zero		1
	.type		_ZN40_INTERNAL_a08732d8_4_k_cu_af2d6807_301546thrust24THRUST_300001_SM_1000_NS12placeholders2_7E,@object
	.size		_ZN40_INTERNAL_a08732d8_4_k_cu_af2d6807_301546thrust24THRUST_300001_SM_1000_NS12placeholders2_7E,(_ZN40_INTERNAL_a08732d8_4_k_cu_af2d6807_301544cuda3std3__45__cpo5crendE - _ZN40_INTERNAL_a08732d8_4_k_cu_af2d6807_301546thrust24THRUST_300001_SM_1000_NS12placeholders2_7E)
_ZN40_INTERNAL_a08732d8_4_k_cu_af2d6807_301546thrust24THRUST_300001_SM_1000_NS12placeholders2_7E:
	.zero		1
	.type		_ZN40_INTERNAL_a08732d8_4_k_cu_af2d6807_301544cuda3std3__45__cpo5crendE,@object
	.size		_ZN40_INTERNAL_a08732d8_4_k_cu_af2d6807_301544cuda3std3__45__cpo5crendE,(_ZN40_INTERNAL_a08732d8_4_k_cu_af2d6807_301544cuda3std6ranges3__45__cpo4prevE - _ZN40_INTERNAL_a08732d8_4_k_cu_af2d6807_301544cuda3std3__45__cpo5crendE)
_ZN40_INTERNAL_a08732d8_4_k_cu_af2d6807_301544cuda3std3__45__cpo5crendE:
	.zero		1
	.type		_ZN40_INTERNAL_a08732d8_4_k_cu_af2d6807_301544cuda3std6ranges3__45__cpo4prevE,@object
	.size		_ZN40_INTERNAL_a08732d8_4_k_cu_af2d6807_301544cuda3std6ranges3__45__cpo4prevE,(_ZN40_INTERNAL_a08732d8_4_k_cu_af2d6807_301544cuda3std6ranges3__45__cpo9iter_moveE - _ZN40_INTERNAL_a08732d8_4_k_cu_af2d6807_301544cuda3std6ranges3__45__cpo4prevE)
_ZN40_INTERNAL_a08732d8_4_k_cu_af2d6807_301544cuda3std6ranges3__45__cpo4prevE:
	.zero		1
	.type		_ZN40_INTERNAL_a08732d8_4_k_cu_af2d6807_301544cuda3std6ranges3__45__cpo9iter_moveE,@object
	.size		_ZN40_INTERNAL_a08732d8_4_k_cu_af2d6807_301544cuda3std6ranges3__45__cpo9iter_moveE,(_ZN40_INTERNAL_a08732d8_4_k_cu_af2d6807_301546thrust24THRUST_300001_SM_1000_NS6system6detail10sequential3seqE - _ZN40_INTERNAL_a08732d8_4_k_cu_af2d6807_301544cuda3std6ranges3__45__cpo9iter_moveE)
_ZN40_INTERNAL_a08732d8_4_k_cu_af2d6807_301544cuda3std6ranges3__45__cpo9iter_moveE:
	.zero		1
	.type		_ZN40_INTERNAL_a08732d8_4_k_cu_af2d6807_301546thrust24THRUST_300001_SM_1000_NS6system6detail10sequential3seqE,@object
	.size		_ZN40_INTERNAL_a08732d8_4_k_cu_af2d6807_301546thrust24THRUST_300001_SM_1000_NS6system6detail10sequential3seqE,(_ZN40_INTERNAL_a08732d8_4_k_cu_af2d6807_301546thrust24THRUST_300001_SM_1000_NS12placeholders2_9E - _ZN40_INTERNAL_a08732d8_4_k_cu_af2d6807_301546thrust24THRUST_300001_SM_1000_NS6system6detail10sequential3seqE)
_ZN40_INTERNAL_a08732d8_4_k_cu_af2d6807_301546thrust24THRUST_300001_SM_1000_NS6system6detail10sequential3seqE:
	.zero		1
	.type		_ZN40_INTERNAL_a08732d8_4_k_cu_af2d6807_301546thrust24THRUST_300001_SM_1000_NS12placeholders2_9E,@object
	.size		_ZN40_INTERNAL_a08732d8_4_k_cu_af2d6807_301546thrust24THRUST_300001_SM_1000_NS12placeholders2_9E,(_ZN40_INTERNAL_a08732d8_4_k_cu_af2d6807_301544cuda3std3__419piecewise_constructE - _ZN40_INTERNAL_a08732d8_4_k_cu_af2d6807_301546thrust24THRUST_300001_SM_1000_NS12placeholders2_9E)
_ZN40_INTERNAL_a08732d8_4_k_cu_af2d6807_301546thrust24THRUST_300001_SM_1000_NS12placeholders2_9E:
	.zero		1
	.type		_ZN40_INTERNAL_a08732d8_4_k_cu_af2d6807_301544cuda3std3__419piecewise_constructE,@object
	.size		_ZN40_INTERNAL_a08732d8_4_k_cu_af2d6807_301544cuda3std3__419piecewise_constructE,(_ZN40_INTERNAL_a08732d8_4_k_cu_af2d6807_301544cuda3std6ranges3__45__cpo5cdataE - _ZN40_INTERNAL_a08732d8_4_k_cu_af2d6807_301544cuda3std3__419piecewise_constructE)
_ZN40_INTERNAL_a08732d8_4_k_cu_af2d6807_301544cuda3std3__419piecewise_constructE:
	.zero		1
	.type		_ZN40_INTERNAL_a08732d8_4_k_cu_af2d6807_301544cuda3std6ranges3__45__cpo5cdataE,@object
	.size		_ZN40_INTERNAL_a08732d8_4_k_cu_af2d6807_301544cuda3std6ranges3__45__cpo5cdataE,(_ZN40_INTERNAL_a08732d8_4_k_cu_af2d6807_301546thrust24THRUST_300001_SM_1000_NS12placeholders2_1E - _ZN40_INTERNAL_a08732d8_4_k_cu_af2d6807_301544cuda3std6ranges3__45__cpo5cdataE)
_ZN40_INTERNAL_a08732d8_4_k_cu_af2d6807_301544cuda3std6ranges3__45__cpo5cdataE:
	.zero		1
	.type		_ZN40_INTERNAL_a08732d8_4_k_cu_af2d6807_301546thrust24THRUST_300001_SM_1000_NS12placeholders2_1E,@object
	.size		_ZN40_INTERNAL_a08732d8_4_k_cu_af2d6807_301546thrust24THRUST_300001_SM_1000_NS12placeholders2_1E,(_ZN40_INTERNAL_a08732d8_4_k_cu_af2d6807_301544cuda3std3__45__cpo3endE - _ZN40_INTERNAL_a08732d8_4_k_cu_af2d6807_301546thrust24THRUST_300001_SM_1000_NS12placeholders2_1E)
_ZN40_INTERNAL_a08732d8_4_k_cu_af2d6807_301546thrust24THRUST_300001_SM_1000_NS12placeholders2_1E:
	.zero		1
	.type		_ZN40_INTERNAL_a08732d8_4_k_cu_af2d6807_301544cuda3std3__45__cpo3endE,@object
	.size		_ZN40_INTERNAL_a08732d8_4_k_cu_af2d6807_301544cuda3std3__45__cpo3endE,(_ZN40_INTERNAL_a08732d8_4_k_cu_af2d6807_301544cuda3std6ranges3__45__cpo3endE - _ZN40_INTERNAL_a08732d8_4_k_cu_af2d6807_301544cuda3std3__45__cpo3endE)
_ZN40_INTERNAL_a08732d8_4_k_cu_af2d6807_301544cuda3std3__45__cpo3endE:
	.zero		1
	.type		_ZN40_INTERNAL_a08732d8_4_k_cu_af2d6807_301544cuda3std6ranges3__45__cpo3endE,@object
	.size		_ZN40_INTERNAL_a08732d8_4_k_cu_af2d6807_301544cuda3std6ranges3__45__cpo3endE,(_ZN40_INTERNAL_a08732d8_4_k_cu_af2d6807_301546thrust24THRUST_300001_SM_1000_NS12placeholders2_5E - _ZN40_INTERNAL_a08732d8_4_k_cu_af2d6807_301544cuda3std6ranges3__45__cpo3endE)
_ZN40_INTERNAL_a08732d8_4_k_cu_af2d6807_301544cuda3std6ranges3__45__cpo3endE:
	.zero		1
	.type		_ZN40_INTERNAL_a08732d8_4_k_cu_af2d6807_301546thrust24THRUST_300001_SM_1000_NS12placeholders2_5E,@object
	.size		_ZN40_INTERNAL_a08732d8_4_k_cu_af2d6807_301546thrust24THRUST_300001_SM_1000_NS12placeholders2_5E,(_ZN40_INTERNAL_a08732d8_4_k_cu_af2d6807_301544cuda3std3__45__cpo4rendE - _ZN40_INTERNAL_a08732d8_4_k_cu_af2d6807_301546thrust24THRUST_300001_SM_1000_NS12placeholders2_5E)
_ZN40_INTERNAL_a08732d8_4_k_cu_af2d6807_301546thrust24THRUST_300001_SM_1000_NS12placeholders2_5E:
	.zero		1
	.type		_ZN40_INTERNAL_a08732d8_4_k_cu_af2d6807_301544cuda3std3__45__cpo4rendE,@object
	.size		_ZN40_INTERNAL_a08732d8_4_k_cu_af2d6807_301544cuda3std3__45__cpo4rendE,(_ZN40_INTERNAL_a08732d8_4_k_cu_af2d6807_301544cuda3std6ranges3__45__cpo9iter_swapE - _ZN40_INTERNAL_a08732d8_4_k_cu_af2d6807_301544cuda3std3__45__cpo4rendE)
_ZN40_INTERNAL_a08732d8_4_k_cu_af2d6807_301544cuda3std3__45__cpo4rendE:
	.zero		1
	.type		_ZN40_INTERNAL_a08732d8_4_k_cu_af2d6807_301544cuda3std6ranges3__45__cpo9iter_swapE,@object
	.size		_ZN40_INTERNAL_a08732d8_4_k_cu_af2d6807_301544cuda3std6ranges3__45__cpo9iter_swapE,(_ZN40_INTERNAL_a08732d8_4_k_cu_af2d6807_301544cuda3std3__48unexpectE - _ZN40_INTERNAL_a08732d8_4_k_cu_af2d6807_301544cuda3std6ranges3__45__cpo9iter_swapE)
_ZN40_INTERNAL_a08732d8_4_k_cu_af2d6807_301544cuda3std6ranges3__45__cpo9iter_swapE:
	.zero		1
	.type		_ZN40_INTERNAL_a08732d8_4_k_cu_af2d6807_301544cuda3std3__48unexpectE,@object
	.size		_ZN40_INTERNAL_a08732d8_4_k_cu_af2d6807_301544cuda3std3__48unexpectE,(_ZN40_INTERNAL_a08732d8_4_k_cu_af2d6807_301546thrust24THRUST_300001_SM_1000_NS8cuda_cub3parE - _ZN40_INTERNAL_a08732d8_4_k_cu_af2d6807_301544cuda3std3__48unexpectE)
_ZN40_INTERNAL_a08732d8_4_k_cu_af2d6807_301544cuda3std3__48unexpectE:
	.zero		1
	.type		_ZN40_INTERNAL_a08732d8_4_k_cu_af2d6807_301546thrust24THRUST_300001_SM_1000_NS8cuda_cub3parE,@object
	.size		_ZN40_INTERNAL_a08732d8_4_k_cu_af2d6807_301546thrust24THRUST_300001_SM_1000_NS8cuda_cub3parE,(.L_29 - _ZN40_INTERNAL_a08732d8_4_k_cu_af2d6807_301546thrust24THRUST_300001_SM_1000_NS8cuda_cub3parE)
_ZN40_INTERNAL_a08732d8_4_k_cu_af2d6807_301546thrust24THRUST_300001_SM_1000_NS8cuda_cub3parE:
	.zero		1
.L_29:


//--------------------- .nv.constant0._ZN3cub18CUB_300001_SM_10006detail11EmptyKernelIvEEvv --------------------------
	.section	.nv.constant0._ZN3cub18CUB_300001_SM_10006detail11EmptyKernelIvEEvv,"a",@progbits
	.sectionflags	@""
	.align	4
.nv.constant0._ZN3cub18CUB_300001_SM_10006detail11EmptyKernelIvEEvv:
	.zero		896


//--------------------- SYMBOLS --------------------------

	.type		.nv.reservedSmem.offset0,@object
	.size		.nv.reservedSmem.offset0,0x4
